//
// Generated by NVIDIA NVVM Compiler
//
// Compiler Build ID: CL-36424714
// Cuda compilation tools, release 13.0, V13.0.88
// Based on NVVM 20.0.0
//

.version 9.0
.target sm_100
.address_size 64

	// .globl	_Z6vecaddPiS_S_i
.extern .func  (.param .b32 func_retval0) vprintf
(
	.param .b64 vprintf_param_0,
	.param .b64 vprintf_param_1
)
;
.global .align 1 .b8 $str[23] = {97, 91, 37, 100, 93, 32, 61, 32, 37, 100, 44, 32, 98, 91, 37, 100, 93, 61, 32, 37, 100, 10};

.visible .entry _Z6vecaddPiS_S_i(
	.param .u64 .ptr .align 1 _Z6vecaddPiS_S_i_param_0,
	.param .u64 .ptr .align 1 _Z6vecaddPiS_S_i_param_1,
	.param .u64 .ptr .align 1 _Z6vecaddPiS_S_i_param_2,
	.param .u32 _Z6vecaddPiS_S_i_param_3
)
{
	.local .align 16 .b8 	__local_depot0[16];
	.reg .b64 	%SP;
	.reg .b64 	%SPL;
	.reg .pred 	%p<2>;
	.reg .b32 	%r<13>;
	.reg .b64 	%rd<16>;

	mov.u64 	%SPL, __local_depot0;
	cvta.local.u64 	%SP, %SPL;
	ld.param.u64 	%rd4, [_Z6vecaddPiS_S_i_param_0];
	ld.param.u64 	%rd5, [_Z6vecaddPiS_S_i_param_1];
	ld.param.u64 	%rd3, [_Z6vecaddPiS_S_i_param_2];
	ld.param.u32 	%r2, [_Z6vecaddPiS_S_i_param_3];
	cvta.to.global.u64 	%rd6, %rd5;
	cvta.to.global.u64 	%rd7, %rd4;
	add.u64 	%rd8, %SP, 0;
	add.u64 	%rd9, %SPL, 0;
	mov.u32 	%r3, %ctaid.x;
	mov.u32 	%r4, %ntid.x;
	mov.u32 	%r5, %tid.x;
	mad.lo.s32 	%r1, %r3, %r4, %r5;
	mul.wide.s32 	%rd10, %r1, 4;
	add.s64 	%rd1, %rd7, %rd10;
	ld.global.u32 	%r6, [%rd1];
	add.s64 	%rd2, %rd6, %rd10;
	ld.global.u32 	%r7, [%rd2];
	st.local.v4.u32 	[%rd9], {%r1, %r6, %r1, %r7};
	mov.u64 	%rd11, $str;
	cvta.global.u64 	%rd12, %rd11;
	{ // callseq 0, 0
	.param .b64 param0;
	st.param.b64 	[param0], %rd12;
	.param .b64 param1;
	st.param.b64 	[param1], %rd8;
	.param .b32 retval0;
	call.uni (retval0), 
	vprintf, 
	(
	param0, 
	param1
	);
	ld.param.b32 	%r8, [retval0];
	} // callseq 0
	setp.ge.s32 	%p1, %r1, %r2;
	@%p1 bra 	$L__BB0_2;
	cvta.to.global.u64 	%rd13, %rd3;
	ld.global.u32 	%r10, [%rd1];
	ld.global.u32 	%r11, [%rd2];
	add.s32 	%r12, %r11, %r10;
	add.s64 	%rd15, %rd13, %rd10;
	st.global.u32 	[%rd15], %r12;
$L__BB0_2:
	ret;

}


// ===== COMPILED SASS (sm_100) =====

	.target	sm_100

	.elftype	@"ET_EXEC"


//--------------------- .note.nv.tkinfo           --------------------------
	.section	.note.nv.tkinfo,"",@"SHT_NOTE"
	.sectionflags	@"SHF_NOTE_NV_TKINFO"
	.tkinfo
        /*0018*/ 	.word	0x00000002
        /*0030*/ 	.string	""
        /*0030*/ 	.string	"ptxas"
        /*0030*/ 	.string	"Cuda compilation tools, release 13.0, V13.0.88"
        /*0030*/ 	.string	"Build cuda_13.0.r13.0/compiler.36424714_0"
        /*0030*/ 	.string	"-arch sm_100 -m 64 "



//--------------------- .note.nv.cuinfo           --------------------------
	.section	.note.nv.cuinfo,"",@"SHT_NOTE"
	.sectionflags	@"SHF_NOTE_NV_CUINFO"
        /*0018*/ 	.short	0x0002
        /*001a*/ 	.short	0x0064
        /*001c*/ 	.short	0x0082
	.zero		2


//--------------------- .nv.info                  --------------------------
	.section	.nv.info,"",@"SHT_CUDA_INFO"
	.align	4


	//----- nvinfo : EIATTR_REGCOUNT
	.align		4
        /*0000*/ 	.byte	0x04, 0x2f
        /*0002*/ 	.short	(.L_2 - .L_1)
	.align		4
.L_1:
        /*0004*/ 	.word	index@(_Z6vecaddPiS_S_i)
        /*0008*/ 	.word	0x0000001c


	//----- nvinfo : EIATTR_FRAME_SIZE
	.align		4
.L_2:
        /*000c*/ 	.byte	0x04, 0x11
        /*000e*/ 	.short	(.L_4 - .L_3)
	.align		4
.L_3:
        /*0010*/ 	.word	index@(_Z6vecaddPiS_S_i)
        /*0014*/ 	.word	0x00000010


	//----- nvinfo : EIATTR_MIN_STACK_SIZE
	.align		4
.L_4:
        /*0018*/ 	.byte	0x04, 0x12
        /*001a*/ 	.short	(.L_6 - .L_5)
	.align		4
.L_5:
        /*001c*/ 	.word	index@(_Z6vecaddPiS_S_i)
        /*0020*/ 	.word	0x00000010
.L_6:


//--------------------- .nv.compat                --------------------------
	.section	.nv.compat,"",@"SHT_CUDA_COMPAT_INFO"
	.align	4
        /*0000*/ 	.byte	0x02, 0x09, 0x00, 0x00, 0x02, 0x02, 0x01, 0x00, 0x02, 0x05, 0x05, 0x00, 0x03, 0x07, 0x01, 0x01
        /*0010*/ 	.byte	0x02, 0x03, 0x00, 0x00, 0x02, 0x06, 0x01, 0x00, 0x04, 0x0b, 0x08, 0x00, 0x09, 0x00, 0x00, 0x00
        /*0020*/ 	.byte	0x00, 0x00, 0x00, 0x00


//--------------------- .nv.info._Z6vecaddPiS_S_i --------------------------
	.section	.nv.info._Z6vecaddPiS_S_i,"",@"SHT_CUDA_INFO"
	.sectionflags	@""
	.align	4


	//----- nvinfo : EIATTR_CUDA_API_VERSION
	.align		4
        /*0000*/ 	.byte	0x04, 0x37
        /*0002*/ 	.short	(.L_8 - .L_7)
.L_7:
        /*0004*/ 	.word	0x00000082


	//----- nvinfo : EIATTR_KPARAM_INFO
	.align		4
.L_8:
        /*0008*/ 	.byte	0x04, 0x17
        /*000a*/ 	.short	(.L_10 - .L_9)
.L_9:
        /*000c*/ 	.word	0x00000000
        /*0010*/ 	.short	0x0003
        /*0012*/ 	.short	0x0018
        /*0014*/ 	.byte	0x00, 0xf0, 0x11, 0x00


	//----- nvinfo : EIATTR_KPARAM_INFO
	.align		4
.L_10:
        /*0018*/ 	.byte	0x04, 0x17
        /*001a*/ 	.short	(.L_12 - .L_11)
.L_11:
        /*001c*/ 	.word	0x00000000
        /*0020*/ 	.short	0x0002
        /*0022*/ 	.short	0x0010
        /*0024*/ 	.byte	0x00, 0xf5, 0x21, 0x00


	//----- nvinfo : EIATTR_KPARAM_INFO
	.align		4
.L_12:
        /*0028*/ 	.byte	0x04, 0x17
        /*002a*/ 	.short	(.L_14 - .L_13)
.L_13:
        /*002c*/ 	.word	0x00000000
        /*0030*/ 	.short	0x0001
        /*0032*/ 	.short	0x0008
        /*0034*/ 	.byte	0x00, 0xf5, 0x21, 0x00


	//----- nvinfo : EIATTR_KPARAM_INFO
	.align		4
.L_14:
        /*0038*/ 	.byte	0x04, 0x17
        /*003a*/ 	.short	(.L_16 - .L_15)
.L_15:
        /*003c*/ 	.word	0x00000000
        /*0040*/ 	.short	0x0000
        /*0042*/ 	.short	0x0000
        /*0044*/ 	.byte	0x00, 0xf5, 0x21, 0x00


	//----- nvinfo : EIATTR_SPARSE_MMA_MASK
	.align		4
.L_16:
        /*0048*/ 	.byte	0x03, 0x50
        /*004a*/ 	.short	0x0000


	//----- nvinfo : EIATTR_MAXREG_COUNT
	.align		4
        /*004c*/ 	.byte	0x03, 0x1b
        /*004e*/ 	.short	0x00ff


	//----- nvinfo : EIATTR_EXTERNS
	.align		4
        /*0050*/ 	.byte	0x04, 0x0f
        /*0052*/ 	.short	(.L_18 - .L_17)


	//   ....[0]....
	.align		4
.L_17:
        /*0054*/ 	.word	index@(vprintf)


	//----- nvinfo : EIATTR_MERCURY_ISA_VERSION
	.align		4
.L_18:
        /*0058*/ 	.byte	0x03, 0x5f
        /*005a*/ 	.short	0x0101


	//----- nvinfo : EIATTR_VRC_CTA_INIT_COUNT
	.align		4
        /*005c*/ 	.byte	0x02, 0x4a
	.zero		1
	.zero		1


	//----- nvinfo : EIATTR_SYSCALL_OFFSETS
	.align		4
        /*0060*/ 	.byte	0x04, 0x46
        /*0062*/ 	.short	(.L_20 - .L_19)


	//   ....[0]....
.L_19:
        /*0064*/ 	.word	0x00000190


	//----- nvinfo : EIATTR_EXIT_INSTR_OFFSETS
	.align		4
.L_20:
        /*0068*/ 	.byte	0x04, 0x1c
        /*006a*/ 	.short	(.L_22 - .L_21)


	//   ....[0]....
.L_21:
        /*006c*/ 	.word	0x000001c0


	//   ....[1]....
        /*0070*/ 	.word	0x00000230


	//----- nvinfo : EIATTR_CRS_STACK_SIZE
	.align		4
.L_22:
        /*0074*/ 	.byte	0x04, 0x1e
        /*0076*/ 	.short	(.L_24 - .L_23)
.L_23:
        /*0078*/ 	.word	0x00000000


	//----- nvinfo : EIATTR_CBANK_PARAM_SIZE
	.align		4
.L_24:
        /*007c*/ 	.byte	0x03, 0x19
        /*007e*/ 	.short	0x001c


	//----- nvinfo : EIATTR_PARAM_CBANK
	.align		4
        /*0080*/ 	.byte	0x04, 0x0a
        /*0082*/ 	.short	(.L_26 - .L_25)
	.align		4
.L_25:
        /*0084*/ 	.word	index@(.nv.constant0._Z6vecaddPiS_S_i)
        /*0088*/ 	.short	0x0380
        /*008a*/ 	.short	0x001c


	//----- nvinfo : EIATTR_SW_WAR
	.align		4
.L_26:
        /*008c*/ 	.byte	0x04, 0x36
        /*008e*/ 	.short	(.L_28 - .L_27)
.L_27:
        /*0090*/ 	.word	0x00000008
.L_28:


//--------------------- .nv.callgraph             --------------------------
	.section	.nv.callgraph,"",@"SHT_CUDA_CALLGRAPH"
	.align	4
	.sectionentsize	8
	.align		4
        /*0000*/ 	.word	0x00000000
	.align		4
        /*0004*/ 	.word	0xffffffff
	.align		4
        /*0008*/ 	.word	index@(_Z6vecaddPiS_S_i)
	.align		4
        /*000c*/ 	.word	index@(vprintf)
	.align		4
        /*0010*/ 	.word	0x00000000
	.align		4
        /*0014*/ 	.word	0xfffffffe
	.align		4
        /*0018*/ 	.word	0x00000000
	.align		4
        /*001c*/ 	.word	0xfffffffd
	.align		4
        /*0020*/ 	.word	0x00000000
	.align		4
        /*0024*/ 	.word	0xfffffffc


//--------------------- .nv.constant4             --------------------------
	.section	.nv.constant4,"a",@progbits
	.align	8
	.align		8
.nv.constant4:
        /*0000*/ 	.dword	vprintf
	.align		8
        /*0008*/ 	.dword	$str


//--------------------- .text._Z6vecaddPiS_S_i    --------------------------
	.section	.text._Z6vecaddPiS_S_i,"ax",@progbits
	.align	128
        .global         _Z6vecaddPiS_S_i
        .type           _Z6vecaddPiS_S_i,@function
        .size           _Z6vecaddPiS_S_i,(.L_x_2 - _Z6vecaddPiS_S_i)
        .other          _Z6vecaddPiS_S_i,@"STO_CUDA_ENTRY STV_DEFAULT"
_Z6vecaddPiS_S_i:
.text._Z6vecaddPiS_S_i:
[----:B------:R-:W0:Y:S01]  /*0000*/  LDC R1, c[0x0][0x37c] ;  /* 0x0000df00ff017b82 */ /* 0x000e220000000800 */
[----:B------:R-:W1:Y:S01]  /*0010*/  S2R R3, SR_TID.X ;  /* 0x0000000000037919 */ /* 0x000e620000002100 */
[----:B------:R-:W2:Y:S06]  /*0020*/  LDCU UR5, c[0x0][0x2fc] ;  /* 0x00005f80ff0577ac */ /* 0x000eac0008000800 */
[----:B------:R-:W1:Y:S01]  /*0030*/  S2UR UR4, SR_CTAID.X ;  /* 0x00000000000479c3 */ /* 0x000e620000002500 */
[----:B0-----:R-:W-:Y:S01]  /*0040*/  VIADD R1, R1, 0xfffffff0 ;  /* 0xfffffff001017836 */ /* 0x001fe20000000000 */
[----:B------:R-:W0:Y:S06]  /*0050*/  LDCU.64 UR36, c[0x0][0x358] ;  /* 0x00006b00ff2477ac */ /* 0x000e2c0008000a00 */
[----:B------:R-:W3:Y:S08]  /*0060*/  LDC.64 R24, c[0x0][0x380] ;  /* 0x0000e000ff187b82 */ /* 0x000ef00000000a00 */
[----:B------:R-:W4:Y:S01]  /*0070*/  LDC.64 R22, c[0x0][0x388] ;  /* 0x0000e200ff167b82 */ /* 0x000f220000000a00 */
[----:B------:R-:W-:Y:S01]  /*0080*/  MOV R0, 0x0 ;  /* 0x0000000000007802 */ /* 0x000fe20000000f00 */
[----:B------:R-:W5:Y:S06]  /*0090*/  LDCU.64 UR6, c[0x4][0x8] ;  /* 0x01000100ff0677ac */ /* 0x000f6c0008000a00 */
[----:B------:R-:W1:Y:S02]  /*00a0*/  LDC R16, c[0x0][0x360] ;  /* 0x0000d800ff107b82 */ /* 0x000e640000000800 */
[----:B-1----:R-:W-:-:S04]  /*00b0*/  IMAD R16, R16, UR4, R3 ;  /* 0x0000000410107c24 */ /* 0x002fc8000f8e0203 */
[----:B---3--:R-:W-:-:S04]  /*00c0*/  IMAD.WIDE R24, R16, 0x4, R24 ;  /* 0x0000000410187825 */ /* 0x008fc800078e0218 */
[----:B----4-:R-:W-:Y:S01]  /*00d0*/  IMAD.WIDE R22, R16, 0x4, R22 ;  /* 0x0000000410167825 */ /* 0x010fe200078e0216 */
[----:B0-----:R-:W3:Y:S04]  /*00e0*/  LDG.E R17, desc[UR36][R24.64] ;  /* 0x0000002418117981 */ /* 0x001ee8000c1e1900 */
[----:B------:R-:W3:Y:S01]  /*00f0*/  LDG.E R19, desc[UR36][R22.64] ;  /* 0x0000002416137981 */ /* 0x000ee2000c1e1900 */
[----:B------:R-:W-:Y:S01]  /*0100*/  IMAD.MOV.U32 R18, RZ, RZ, R16 ;  /* 0x000000ffff127224 */ /* 0x000fe200078e0010 */
[----:B------:R-:W0:Y:S01]  /*0110*/  LDCU UR4, c[0x0][0x2f8] ;  /* 0x00005f00ff0477ac */ /* 0x000e220008000800 */
[----:B------:R1:W4:Y:S01]  /*0120*/  LDC.64 R2, c[0x4][R0] ;  /* 0x0100000000027b82 */ /* 0x0003220000000a00 */
[----:B-----5:R-:W-:Y:S01]  /*0130*/  MOV R4, UR6 ;  /* 0x0000000600047c02 */ /* 0x020fe20008000f00 */
[----:B------:R-:W-:Y:S01]  /*0140*/  IMAD.U32 R5, RZ, RZ, UR7 ;  /* 0x00000007ff057e24 */ /* 0x000fe2000f8e00ff */
[----:B0-----:R-:W-:-:S04]  /*0150*/  IADD3 R6, P0, PT, R1, UR4, RZ ;  /* 0x0000000401067c10 */ /* 0x001fc8000ff1e0ff */
[----:B--2---:R-:W-:Y:S01]  /*0160*/  IADD3.X R7, PT, PT, RZ, UR5, RZ, P0, !PT ;  /* 0x00000005ff077c10 */ /* 0x004fe200087fe4ff */
[----:B---34-:R1:W-:Y:S08]  /*0170*/  STL.128 [R1], R16 ;  /* 0x0000001001007387 */ /* 0x0183f00000100c00 */
[----:B------:R-:W-:-:S07]  /*0180*/  LEPC R20, `(.L_x_0) ;  /* 0x000000001014794e */ /* 0x000fce0000000000 */
[----:B-1----:R-:W-:Y:S05]  /*0190*/  CALL.ABS.NOINC R2 ;  /* 0x0000000002007343 */ /* 0x002fea0003c00000 */
.L_x_0:
[----:B------:R-:W0:Y:S02]  /*01a0*/  LDCU UR4, c[0x0][0x398] ;  /* 0x00007300ff0477ac */ /* 0x000e240008000800 */
[----:B0-----:R-:W-:-:S13]  /*01b0*/  ISETP.GE.AND P0, PT, R16, UR4, PT ;  /* 0x0000000410007c0c */ /* 0x001fda000bf06270 */
[----:B------:R-:W-:Y:S05]  /*01c0*/  @P0 EXIT ;  /* 0x000000000000094d */ /* 0x000fea0003800000 */
[----:B------:R-:W2:Y:S01]  /*01d0*/  LDG.E R24, desc[UR36][R24.64] ;  /* 0x0000002418187981 */ /* 0x000ea2000c1e1900 */
[----:B------:R-:W0:Y:S03]  /*01e0*/  LDC.64 R2, c[0x0][0x390] ;  /* 0x0000e400ff027b82 */ /* 0x000e260000000a00 */
[----:B------:R-:W2:Y:S01]  /*01f0*/  LDG.E R23, desc[UR36][R22.64] ;  /* 0x0000002416177981 */ /* 0x000ea2000c1e1900 */
[----:B0-----:R-:W-:Y:S01]  /*0200*/  IMAD.WIDE R16, R16, 0x4, R2 ;  /* 0x0000000410107825 */ /* 0x001fe200078e0202 */
[----:B--2---:R-:W-:-:S05]  /*0210*/  IADD3 R5, PT, PT, R24, R23, RZ ;  /* 0x0000001718057210 */ /* 0x004fca0007ffe0ff */
[----:B------:R-:W-:Y:S01]  /*0220*/  STG.E desc[UR36][R16.64], R5 ;  /* 0x0000000510007986 */ /* 0x000fe2000c101924 */
[----:B------:R-:W-:Y:S05]  /*0230*/  EXIT ;  /* 0x000000000000794d */ /* 0x000fea0003800000 */
.L_x_1:
[----:B------:R-:W-:-:S00]  /*0240*/  BRA `(.L_x_1) ;  /* 0xfffffffc00fc7947 */ /* 0x000fc0000383ffff */
[----:B------:R-:W-:-:S00]  /*0250*/  NOP ;  /* 0x0000000000007918 */ /* 0x000fc00000000000 */
        /* <DEDUP_REMOVED lines=10> */
.L_x_2:


//--------------------- .nv.global.init           --------------------------
	.section	.nv.global.init,"aw",@progbits
.nv.global.init:
	.type		$str,@object
	.size		$str,(.L_0 - $str)
$str:
        /*0000*/ 	.byte	0x61, 0x5b, 0x25, 0x64, 0x5d, 0x20, 0x3d, 0x20, 0x25, 0x64, 0x2c, 0x20, 0x62, 0x5b, 0x25, 0x64
        /*0010*/ 	.byte	0x5d, 0x3d, 0x20, 0x25, 0x64, 0x0a, 0x00
.L_0:


//--------------------- .nv.shared.reserved.0     --------------------------
	.section	.nv.shared.reserved.0,"aw",@nobits
	.weak		__nv_reservedSMEM_offset_0_alias
	.size		__nv_reservedSMEM_offset_0_alias, 0, 64
	.other		__nv_reservedSMEM_offset_0_alias,@"STO_CUDA_RESERVED_SHARED STV_DEFAULT"
__nv_reservedSMEM_offset_0_alias:
	.zero		0
	.zero		64


//--------------------- .nv.constant0._Z6vecaddPiS_S_i --------------------------
	.section	.nv.constant0._Z6vecaddPiS_S_i,"a",@progbits
	.sectionflags	@""
	.align	4
.nv.constant0._Z6vecaddPiS_S_i:
	.zero		924


//--------------------- SYMBOLS --------------------------

	.type		.nv.reservedSmem.offset0,@object
	.size		.nv.reservedSmem.offset0,0x4
	.type		vprintf,@function
